	.headerflags	@"EF_CUDA_TEXMODE_UNIFIED EF_CUDA_64BIT_ADDRESS EF_CUDA_ACCELERATORS EF_CUDA_SM90 EF_CUDA_VIRTUAL_SM(EF_CUDA_SM90)"
	.elftype	@"ET_EXEC"


//--------------------- .nv.info                  --------------------------
	.section	.nv.info,"",@"SHT_CUDA_INFO"
	.align	4


	//----- nvinfo : EIATTR_REGCOUNT
	.align		4
        /*0000*/ 	.byte	0x04, 0x2f
        /*0002*/ 	.short	(.L_1 - .L_0)
	.align		4
.L_0:
        /*0004*/ 	.word	index@(triton_poi_fused_add_clamp_36)
        /*0008*/ 	.word	0x00000008


	//----- nvinfo : EIATTR_MIN_STACK_SIZE
	.align		4
.L_1:
        /*000c*/ 	.byte	0x04, 0x12
        /*000e*/ 	.short	(.L_3 - .L_2)
	.align		4
.L_2:
        /*0010*/ 	.word	index@(triton_poi_fused_add_clamp_36)
        /*0014*/ 	.word	0x00000000


	//----- nvinfo : EIATTR_FRAME_SIZE
	.align		4
.L_3:
        /*0018*/ 	.byte	0x04, 0x11
        /*001a*/ 	.short	(.L_5 - .L_4)
	.align		4
.L_4:
        /*001c*/ 	.word	index@(triton_poi_fused_add_clamp_36)
        /*0020*/ 	.word	0x00000000


	//----- nvinfo : EIATTR_MIN_STACK_SIZE
	.align		4
.L_5:
        /*0024*/ 	.byte	0x04, 0x12
        /*0026*/ 	.short	(.L_7 - .L_6)
	.align		4
.L_6:
        /*0028*/ 	.word	index@(triton_poi_fused_add_clamp_36)
        /*002c*/ 	.word	0x00000000
.L_7:


//--------------------- .nv.info.triton_poi_fused_add_clamp_36 --------------------------
	.section	.nv.info.triton_poi_fused_add_clamp_36,"",@"SHT_CUDA_INFO"
	.sectionflags	@""
	.align	4


	//----- nvinfo : EIATTR_CUDA_API_VERSION
	.align		4
        /*0000*/ 	.byte	0x04, 0x37
        /*0002*/ 	.short	(.L_9 - .L_8)
.L_8:
        /*0004*/ 	.word	0x0000007c


	//----- nvinfo : EIATTR_KPARAM_INFO
	.align		4
.L_9:
        /*0008*/ 	.byte	0x04, 0x17
        /*000a*/ 	.short	(.L_11 - .L_10)
.L_10:
        /*000c*/ 	.word	0x00000000
        /*0010*/ 	.short	0x0001
        /*0012*/ 	.short	0x0008
        /*0014*/ 	.byte	0x00, 0xf0, 0x11, 0x00


	//----- nvinfo : EIATTR_KPARAM_INFO
	.align		4
.L_11:
        /*0018*/ 	.byte	0x04, 0x17
        /*001a*/ 	.short	(.L_13 - .L_12)
.L_12:
        /*001c*/ 	.word	0x00000000
        /*0020*/ 	.short	0x0000
        /*0022*/ 	.short	0x0000
        /*0024*/ 	.byte	0x00, 0xf4, 0x21, 0x00


	//----- nvinfo : EIATTR_SPARSE_MMA_MASK
	.align		4
.L_13:
        /*0028*/ 	.byte	0x03, 0x50
        /*002a*/ 	.short	0x0000


	//----- nvinfo : EIATTR_MAXREG_COUNT
	.align		4
        /*002c*/ 	.byte	0x03, 0x1b
        /*002e*/ 	.short	0x00ff


	//----- nvinfo : EIATTR_EXIT_INSTR_OFFSETS
	.align		4
        /*0030*/ 	.byte	0x04, 0x1c
        /*0032*/ 	.short	(.L_15 - .L_14)


	//   ....[0]....
.L_14:
        /*0034*/ 	.word	0x00000120


	//   ....[1]....
        /*0038*/ 	.word	0x00000150


	//----- nvinfo : EIATTR_REQNTID
	.align		4
.L_15:
        /*003c*/ 	.byte	0x04, 0x10
        /*003e*/ 	.short	(.L_17 - .L_16)
.L_16:
        /*0040*/ 	.word	0x00000020
        /*0044*/ 	.word	0x00000001
        /*0048*/ 	.word	0x00000001


	//----- nvinfo : EIATTR_CBANK_PARAM_SIZE
	.align		4
.L_17:
        /*004c*/ 	.byte	0x03, 0x19
        /*004e*/ 	.short	0x000c


	//----- nvinfo : EIATTR_PARAM_CBANK
	.align		4
        /*0050*/ 	.byte	0x04, 0x0a
        /*0052*/ 	.short	(.L_19 - .L_18)
	.align		4
.L_18:
        /*0054*/ 	.word	index@(.nv.constant0.triton_poi_fused_add_clamp_36)
        /*0058*/ 	.short	0x0210
        /*005a*/ 	.short	0x000c


	//----- nvinfo : EIATTR_SW_WAR
	.align		4
.L_19:
        /*005c*/ 	.byte	0x04, 0x36
        /*005e*/ 	.short	(.L_21 - .L_20)
.L_20:
        /*0060*/ 	.word	0x00000008
.L_21:


//--------------------- .nv.callgraph             --------------------------
	.section	.nv.callgraph,"",@"SHT_CUDA_CALLGRAPH"
	.align	4
	.sectionentsize	8
	.align		4
        /*0000*/ 	.word	0x00000000
	.align		4
        /*0004*/ 	.word	0xffffffff
	.align		4
        /*0008*/ 	.word	0x00000000
	.align		4
        /*000c*/ 	.word	0xfffffffe
	.align		4
        /*0010*/ 	.word	0x00000000
	.align		4
        /*0014*/ 	.word	0xfffffffd
	.align		4
        /*0018*/ 	.word	0x00000000
	.align		4
        /*001c*/ 	.word	0xfffffffc


//--------------------- .text.triton_poi_fused_add_clamp_36 --------------------------
	.section	.text.triton_poi_fused_add_clamp_36,"ax",@progbits
	.align	128
        .global         triton_poi_fused_add_clamp_36
        .type           triton_poi_fused_add_clamp_36,@function
        .size           triton_poi_fused_add_clamp_36,(.L_x_1 - triton_poi_fused_add_clamp_36)
        .other          triton_poi_fused_add_clamp_36,@"STO_CUDA_ENTRY STV_DEFAULT"
triton_poi_fused_add_clamp_36:
.text.triton_poi_fused_add_clamp_36:
[----:B------:R-:W0:Y:S02]  /*0000*/  LDC R1, c[0x0][0x28] ;  /* 0x00000a00ff017b82 */ /* 0x000e240000000800 */
[----:B------:R-:W1:Y:S01]  /*0010*/  S2R R2, SR_TID.X ;  /* 0x0000000000027919 */ /* 0x000e620000002100 */
[----:B------:R-:W-:Y:S01]  /*0020*/  IMAD.MOV.U32 R5, RZ, RZ, 0x3e800000 ;  /* 0x3e800000ff057424 */ /* 0x000fe200078e00ff */
[----:B------:R-:W2:Y:S01]  /*0030*/  S2R R3, SR_CTAID.X ;  /* 0x0000000000037919 */ /* 0x000ea20000002500 */
[C---:B-1----:R-:W-:Y:S02]  /*0040*/  LOP3.LUT R0, R2.reuse, 0x7, RZ, 0xc0, !PT ;  /* 0x0000000702007812 */ /* 0x042fe400078ec0ff */
[----:B------:R-:W-:-:S03]  /*0050*/  LOP3.LUT P0, RZ, R2, 0x18, RZ, 0xc0, !PT ;  /* 0x0000001802ff7812 */ /* 0x000fc6000780c0ff */
[----:B--2---:R-:W-:-:S05]  /*0060*/  IMAD R3, R3, 0x8, R0 ;  /* 0x0000000803037824 */ /* 0x004fca00078e0200 */
[----:B------:R-:W-:Y:S02]  /*0070*/  I2FP.F32.S32 R0, R3 ;  /* 0x0000000300007245 */ /* 0x000fe40000201400 */
[----:B------:R-:W-:-:S03]  /*0080*/  ISETP.LT.AND P0, PT, R3, 0x8, !P0 ;  /* 0x000000080300780c */ /* 0x000fc60004701270 */
[----:B------:R-:W-:-:S04]  /*0090*/  FADD R0, R0, 0.5 ;  /* 0x3f00000000007421 */ /* 0x000fc80000000000 */
[----:B------:R-:W-:Y:S02]  /*00a0*/  FFMA R0, R0, R5, -0.5 ;  /* 0xbf00000000007423 */ /* 0x000fe40000000005 */
[----:B------:R-:W1:Y:S03]  /*00b0*/  LDC.64 R4, c[0x0][0x210] ;  /* 0x00008400ff047b82 */ /* 0x000e660000000a00 */
[----:B------:R-:W-:-:S06]  /*00c0*/  FMNMX R0, RZ, R0, !PT ;  /* 0x00000000ff007209 */ /* 0x000fcc0007800000 */
[----:B------:R-:W2:Y:S02]  /*00d0*/  F2I.TRUNC.NTZ R0, R0 ;  /* 0x0000000000007305 */ /* 0x000ea4000020f100 */
[----:B--2---:R-:W-:Y:S01]  /*00e0*/  VIMNMX R2, RZ, R0, PT ;  /* 0x00000000ff027248 */ /* 0x004fe20003fe0100 */
[----:B-1----:R-:W-:-:S04]  /*00f0*/  IMAD.WIDE R4, R3, 0x8, R4 ;  /* 0x0000000803047825 */ /* 0x002fc800078e0204 */
[----:B------:R-:W-:-:S05]  /*0100*/  VIADD R2, R2, 0x1 ;  /* 0x0000000102027836 */ /* 0x000fca0000000000 */
[----:B------:R-:W-:Y:S01]  /*0110*/  SHF.R.S32.HI R3, RZ, 0x1f, R2 ;  /* 0x0000001fff037819 */ /* 0x000fe20000011402 */
[----:B------:R-:W-:Y:S06]  /*0120*/  @!P0 EXIT ;  /* 0x000000000000894d */ /* 0x000fec0003800000 */
[----:B------:R-:W-:Y:S02]  /*0130*/  ULDC.64 UR4, c[0x0][0x208] ;  /* 0x0000820000047ab9 */ /* 0x000fe40000000a00 */
[----:B------:R-:W-:Y:S01]  /*0140*/  STG.E.64 desc[UR4][R4.64], R2 ;  /* 0x0000000204007986 */ /* 0x000fe2000c101b04 */
[----:B------:R-:W-:Y:S05]  /*0150*/  EXIT ;  /* 0x000000000000794d */ /* 0x000fea0003800000 */
.L_x_0:
[----:B------:R-:W-:-:S00]  /*0160*/  BRA `(.L_x_0) ;  /* 0xfffffffc00fc7947 */ /* 0x000fc0000383ffff */
[----:B------:R-:W-:-:S00]  /*0170*/  NOP ;  /* 0x0000000000007918 */ /* 0x000fc00000000000 */
        /* <DEDUP_REMOVED lines=8> */
.L_x_1:


//--------------------- .nv.constant0.triton_poi_fused_add_clamp_36 --------------------------
	.section	.nv.constant0.triton_poi_fused_add_clamp_36,"a",@progbits
	.sectionflags	@""
	.align	4
.nv.constant0.triton_poi_fused_add_clamp_36:
	.zero		540
